//
// Generated by NVIDIA NVVM Compiler
//
// Compiler Build ID: CL-36424714
// Cuda compilation tools, release 13.0, V13.0.88
// Based on NVVM 20.0.0
//

.version 9.0
.target sm_100
.address_size 64

	// .globl	_ZN11tomato_slam24filter_detections_kernelEPKfS1_S1_iPfS2_S2_Pi
.const .align 4 .f32 _ZN11tomato_slam15score_thresholdE;
.const .align 4 .u32 _ZN11tomato_slam11num_classesE;
.const .align 4 .u32 _ZN11tomato_slam12num_dir_binsE;
.const .align 4 .f32 _ZN11tomato_slam10dir_offsetE;
.const .align 4 .f32 _ZN11tomato_slam16dir_limit_offsetE;
.const .align 4 .f32 _ZN11tomato_slam13nms_thresholdE;
.const .align 4 .u32 _ZN11tomato_slam14max_detectionsE;

.visible .entry _ZN11tomato_slam24filter_detections_kernelEPKfS1_S1_iPfS2_S2_Pi(
	.param .u64 .ptr .align 1 _ZN11tomato_slam24filter_detections_kernelEPKfS1_S1_iPfS2_S2_Pi_param_0,
	.param .u64 .ptr .align 1 _ZN11tomato_slam24filter_detections_kernelEPKfS1_S1_iPfS2_S2_Pi_param_1,
	.param .u64 .ptr .align 1 _ZN11tomato_slam24filter_detections_kernelEPKfS1_S1_iPfS2_S2_Pi_param_2,
	.param .u32 _ZN11tomato_slam24filter_detections_kernelEPKfS1_S1_iPfS2_S2_Pi_param_3,
	.param .u64 .ptr .align 1 _ZN11tomato_slam24filter_detections_kernelEPKfS1_S1_iPfS2_S2_Pi_param_4,
	.param .u64 .ptr .align 1 _ZN11tomato_slam24filter_detections_kernelEPKfS1_S1_iPfS2_S2_Pi_param_5,
	.param .u64 .ptr .align 1 _ZN11tomato_slam24filter_detections_kernelEPKfS1_S1_iPfS2_S2_Pi_param_6,
	.param .u64 .ptr .align 1 _ZN11tomato_slam24filter_detections_kernelEPKfS1_S1_iPfS2_S2_Pi_param_7
)
{
	.reg .pred 	%p<43>;
	.reg .b32 	%r<44>;
	.reg .b32 	%f<96>;
	.reg .b64 	%rd<33>;

	ld.param.u64 	%rd3, [_ZN11tomato_slam24filter_detections_kernelEPKfS1_S1_iPfS2_S2_Pi_param_0];
	ld.param.u64 	%rd9, [_ZN11tomato_slam24filter_detections_kernelEPKfS1_S1_iPfS2_S2_Pi_param_1];
	ld.param.u64 	%rd4, [_ZN11tomato_slam24filter_detections_kernelEPKfS1_S1_iPfS2_S2_Pi_param_2];
	ld.param.u32 	%r25, [_ZN11tomato_slam24filter_detections_kernelEPKfS1_S1_iPfS2_S2_Pi_param_3];
	ld.param.u64 	%rd5, [_ZN11tomato_slam24filter_detections_kernelEPKfS1_S1_iPfS2_S2_Pi_param_4];
	ld.param.u64 	%rd6, [_ZN11tomato_slam24filter_detections_kernelEPKfS1_S1_iPfS2_S2_Pi_param_5];
	ld.param.u64 	%rd7, [_ZN11tomato_slam24filter_detections_kernelEPKfS1_S1_iPfS2_S2_Pi_param_6];
	ld.param.u64 	%rd8, [_ZN11tomato_slam24filter_detections_kernelEPKfS1_S1_iPfS2_S2_Pi_param_7];
	cvta.to.global.u64 	%rd1, %rd9;
	mov.u32 	%r26, %ctaid.x;
	mov.u32 	%r27, %ntid.x;
	mov.u32 	%r28, %tid.x;
	mad.lo.s32 	%r1, %r26, %r27, %r28;
	setp.ge.s32 	%p1, %r1, %r25;
	@%p1 bra 	$L__BB0_17;
	ld.const.u32 	%r2, [_ZN11tomato_slam11num_classesE];
	setp.lt.s32 	%p2, %r2, 1;
	mov.f32 	%f95, 0f00000000;
	@%p2 bra 	$L__BB0_14;
	mul.lo.s32 	%r3, %r2, %r1;
	and.b32  	%r4, %r2, 15;
	setp.lt.u32 	%p3, %r2, 16;
	mov.f32 	%f95, 0f00000000;
	mov.b32 	%r40, 0;
	@%p3 bra 	$L__BB0_5;
	and.b32  	%r40, %r2, 2147483632;
	neg.s32 	%r38, %r40;
	add.s64 	%rd2, %rd1, 32;
	mov.f32 	%f95, 0f00000000;
	mov.u32 	%r37, %r3;
$L__BB0_4:
	.pragma "nounroll";
	mul.wide.s32 	%rd10, %r37, 4;
	add.s64 	%rd11, %rd2, %rd10;
	ld.global.f32 	%f20, [%rd11+-32];
	setp.gt.f32 	%p4, %f20, %f95;
	selp.f32 	%f21, %f20, %f95, %p4;
	ld.global.f32 	%f22, [%rd11+-28];
	setp.gt.f32 	%p5, %f22, %f21;
	selp.f32 	%f23, %f22, %f21, %p5;
	ld.global.f32 	%f24, [%rd11+-24];
	setp.gt.f32 	%p6, %f24, %f23;
	selp.f32 	%f25, %f24, %f23, %p6;
	ld.global.f32 	%f26, [%rd11+-20];
	setp.gt.f32 	%p7, %f26, %f25;
	selp.f32 	%f27, %f26, %f25, %p7;
	ld.global.f32 	%f28, [%rd11+-16];
	setp.gt.f32 	%p8, %f28, %f27;
	selp.f32 	%f29, %f28, %f27, %p8;
	ld.global.f32 	%f30, [%rd11+-12];
	setp.gt.f32 	%p9, %f30, %f29;
	selp.f32 	%f31, %f30, %f29, %p9;
	ld.global.f32 	%f32, [%rd11+-8];
	setp.gt.f32 	%p10, %f32, %f31;
	selp.f32 	%f33, %f32, %f31, %p10;
	ld.global.f32 	%f34, [%rd11+-4];
	setp.gt.f32 	%p11, %f34, %f33;
	selp.f32 	%f35, %f34, %f33, %p11;
	ld.global.f32 	%f36, [%rd11];
	setp.gt.f32 	%p12, %f36, %f35;
	selp.f32 	%f37, %f36, %f35, %p12;
	ld.global.f32 	%f38, [%rd11+4];
	setp.gt.f32 	%p13, %f38, %f37;
	selp.f32 	%f39, %f38, %f37, %p13;
	ld.global.f32 	%f40, [%rd11+8];
	setp.gt.f32 	%p14, %f40, %f39;
	selp.f32 	%f41, %f40, %f39, %p14;
	ld.global.f32 	%f42, [%rd11+12];
	setp.gt.f32 	%p15, %f42, %f41;
	selp.f32 	%f43, %f42, %f41, %p15;
	ld.global.f32 	%f44, [%rd11+16];
	setp.gt.f32 	%p16, %f44, %f43;
	selp.f32 	%f45, %f44, %f43, %p16;
	ld.global.f32 	%f46, [%rd11+20];
	setp.gt.f32 	%p17, %f46, %f45;
	selp.f32 	%f47, %f46, %f45, %p17;
	ld.global.f32 	%f48, [%rd11+24];
	setp.gt.f32 	%p18, %f48, %f47;
	selp.f32 	%f49, %f48, %f47, %p18;
	ld.global.f32 	%f50, [%rd11+28];
	setp.gt.f32 	%p19, %f50, %f49;
	selp.f32 	%f95, %f50, %f49, %p19;
	add.s32 	%r38, %r38, 16;
	add.s32 	%r37, %r37, 16;
	setp.ne.s32 	%p20, %r38, 0;
	@%p20 bra 	$L__BB0_4;
$L__BB0_5:
	setp.eq.s32 	%p21, %r4, 0;
	@%p21 bra 	$L__BB0_14;
	and.b32  	%r12, %r2, 7;
	setp.lt.u32 	%p22, %r4, 8;
	@%p22 bra 	$L__BB0_8;
	add.s32 	%r30, %r3, %r40;
	mul.wide.s32 	%rd12, %r30, 4;
	add.s64 	%rd13, %rd1, %rd12;
	ld.global.f32 	%f52, [%rd13];
	setp.gt.f32 	%p23, %f52, %f95;
	selp.f32 	%f53, %f52, %f95, %p23;
	ld.global.f32 	%f54, [%rd13+4];
	setp.gt.f32 	%p24, %f54, %f53;
	selp.f32 	%f55, %f54, %f53, %p24;
	ld.global.f32 	%f56, [%rd13+8];
	setp.gt.f32 	%p25, %f56, %f55;
	selp.f32 	%f57, %f56, %f55, %p25;
	ld.global.f32 	%f58, [%rd13+12];
	setp.gt.f32 	%p26, %f58, %f57;
	selp.f32 	%f59, %f58, %f57, %p26;
	ld.global.f32 	%f60, [%rd13+16];
	setp.gt.f32 	%p27, %f60, %f59;
	selp.f32 	%f61, %f60, %f59, %p27;
	ld.global.f32 	%f62, [%rd13+20];
	setp.gt.f32 	%p28, %f62, %f61;
	selp.f32 	%f63, %f62, %f61, %p28;
	ld.global.f32 	%f64, [%rd13+24];
	setp.gt.f32 	%p29, %f64, %f63;
	selp.f32 	%f65, %f64, %f63, %p29;
	ld.global.f32 	%f66, [%rd13+28];
	setp.gt.f32 	%p30, %f66, %f65;
	selp.f32 	%f95, %f66, %f65, %p30;
	add.s32 	%r40, %r40, 8;
$L__BB0_8:
	setp.eq.s32 	%p31, %r12, 0;
	@%p31 bra 	$L__BB0_14;
	and.b32  	%r15, %r2, 3;
	setp.lt.u32 	%p32, %r12, 4;
	@%p32 bra 	$L__BB0_11;
	add.s32 	%r31, %r3, %r40;
	mul.wide.s32 	%rd14, %r31, 4;
	add.s64 	%rd15, %rd1, %rd14;
	ld.global.f32 	%f68, [%rd15];
	setp.gt.f32 	%p33, %f68, %f95;
	selp.f32 	%f69, %f68, %f95, %p33;
	ld.global.f32 	%f70, [%rd15+4];
	setp.gt.f32 	%p34, %f70, %f69;
	selp.f32 	%f71, %f70, %f69, %p34;
	ld.global.f32 	%f72, [%rd15+8];
	setp.gt.f32 	%p35, %f72, %f71;
	selp.f32 	%f73, %f72, %f71, %p35;
	ld.global.f32 	%f74, [%rd15+12];
	setp.gt.f32 	%p36, %f74, %f73;
	selp.f32 	%f95, %f74, %f73, %p36;
	add.s32 	%r40, %r40, 4;
$L__BB0_11:
	setp.eq.s32 	%p37, %r15, 0;
	@%p37 bra 	$L__BB0_14;
	add.s32 	%r43, %r40, %r3;
	neg.s32 	%r42, %r15;
$L__BB0_13:
	.pragma "nounroll";
	mul.wide.s32 	%rd16, %r43, 4;
	add.s64 	%rd17, %rd1, %rd16;
	ld.global.f32 	%f75, [%rd17];
	setp.gt.f32 	%p38, %f75, %f95;
	selp.f32 	%f95, %f75, %f95, %p38;
	add.s32 	%r43, %r43, 1;
	add.s32 	%r42, %r42, 1;
	setp.ne.s32 	%p39, %r42, 0;
	@%p39 bra 	$L__BB0_13;
$L__BB0_14:
	ld.const.f32 	%f76, [_ZN11tomato_slam15score_thresholdE];
	setp.lt.f32 	%p40, %f95, %f76;
	@%p40 bra 	$L__BB0_17;
	ld.const.u32 	%r32, [_ZN11tomato_slam12num_dir_binsE];
	mul.lo.s32 	%r33, %r32, %r1;
	cvta.to.global.u64 	%rd18, %rd4;
	mul.wide.s32 	%rd19, %r33, 4;
	add.s64 	%rd20, %rd18, %rd19;
	ld.global.f32 	%f14, [%rd20];
	ld.global.f32 	%f15, [%rd20+4];
	cvta.to.global.u64 	%rd21, %rd8;
	atom.global.add.u32 	%r24, [%rd21], 1;
	ld.const.u32 	%r34, [_ZN11tomato_slam14max_detectionsE];
	setp.ge.s32 	%p41, %r24, %r34;
	@%p41 bra 	$L__BB0_17;
	setp.leu.f32 	%p42, %f14, %f15;
	mul.lo.s32 	%r35, %r24, 7;
	mul.lo.s32 	%r36, %r1, 7;
	cvta.to.global.u64 	%rd22, %rd3;
	mul.wide.s32 	%rd23, %r36, 4;
	add.s64 	%rd24, %rd22, %rd23;
	ld.global.f32 	%f77, [%rd24];
	cvta.to.global.u64 	%rd25, %rd5;
	mul.wide.s32 	%rd26, %r35, 4;
	add.s64 	%rd27, %rd25, %rd26;
	st.global.f32 	[%rd27], %f77;
	ld.global.f32 	%f78, [%rd24+4];
	st.global.f32 	[%rd27+4], %f78;
	ld.global.f32 	%f79, [%rd24+8];
	st.global.f32 	[%rd27+8], %f79;
	ld.global.f32 	%f80, [%rd24+12];
	st.global.f32 	[%rd27+12], %f80;
	ld.global.f32 	%f81, [%rd24+16];
	st.global.f32 	[%rd27+16], %f81;
	ld.global.f32 	%f82, [%rd24+20];
	st.global.f32 	[%rd27+20], %f82;
	ld.global.f32 	%f83, [%rd24+24];
	add.f32 	%f84, %f83, 0f40490FDB;
	selp.f32 	%f85, %f84, %f83, %p42;
	st.global.f32 	[%rd27+24], %f85;
	cvta.to.global.u64 	%rd28, %rd6;
	mul.wide.s32 	%rd29, %r24, 4;
	add.s64 	%rd30, %rd28, %rd29;
	st.global.f32 	[%rd30], %f95;
	selp.f32 	%f86, 0f3F800000, 0f00000000, %p42;
	cvta.to.global.u64 	%rd31, %rd7;
	add.s64 	%rd32, %rd31, %rd29;
	st.global.f32 	[%rd32], %f86;
$L__BB0_17:
	ret;

}


// ===== COMPILED SASS (sm_100) =====

	.target	sm_100

	.elftype	@"ET_EXEC"


//--------------------- .note.nv.tkinfo           --------------------------
	.section	.note.nv.tkinfo,"",@"SHT_NOTE"
	.sectionflags	@"SHF_NOTE_NV_TKINFO"
	.tkinfo
        /*0018*/ 	.word	0x00000002
        /*0030*/ 	.string	""
        /*0030*/ 	.string	"ptxas"
        /*0030*/ 	.string	"Cuda compilation tools, release 13.0, V13.0.88"
        /*0030*/ 	.string	"Build cuda_13.0.r13.0/compiler.36424714_0"
        /*0030*/ 	.string	"-arch sm_100 -m 64 "



//--------------------- .note.nv.cuinfo           --------------------------
	.section	.note.nv.cuinfo,"",@"SHT_NOTE"
	.sectionflags	@"SHF_NOTE_NV_CUINFO"
        /*0018*/ 	.short	0x0002
        /*001a*/ 	.short	0x0064
        /*001c*/ 	.short	0x0082
	.zero		2


//--------------------- .nv.info                  --------------------------
	.section	.nv.info,"",@"SHT_CUDA_INFO"
	.align	4


	//----- nvinfo : EIATTR_REGCOUNT
	.align		4
        /*0000*/ 	.byte	0x04, 0x2f
        /*0002*/ 	.short	(.L_8 - .L_7)
	.align		4
.L_7:
        /*0004*/ 	.word	index@(_ZN11tomato_slam24filter_detections_kernelEPKfS1_S1_iPfS2_S2_Pi)
        /*0008*/ 	.word	0x00000020


	//----- nvinfo : EIATTR_FRAME_SIZE
	.align		4
.L_8:
        /*000c*/ 	.byte	0x04, 0x11
        /*000e*/ 	.short	(.L_10 - .L_9)
	.align		4
.L_9:
        /*0010*/ 	.word	index@(_ZN11tomato_slam24filter_detections_kernelEPKfS1_S1_iPfS2_S2_Pi)
        /*0014*/ 	.word	0x00000000


	//----- nvinfo : EIATTR_MIN_STACK_SIZE
	.align		4
.L_10:
        /*0018*/ 	.byte	0x04, 0x12
        /*001a*/ 	.short	(.L_12 - .L_11)
	.align		4
.L_11:
        /*001c*/ 	.word	index@(_ZN11tomato_slam24filter_detections_kernelEPKfS1_S1_iPfS2_S2_Pi)
        /*0020*/ 	.word	0x00000000
.L_12:


//--------------------- .nv.compat                --------------------------
	.section	.nv.compat,"",@"SHT_CUDA_COMPAT_INFO"
	.align	4
        /*0000*/ 	.byte	0x02, 0x09, 0x00, 0x00, 0x02, 0x02, 0x01, 0x00, 0x02, 0x05, 0x05, 0x00, 0x03, 0x07, 0x01, 0x01
        /*0010*/ 	.byte	0x02, 0x03, 0x00, 0x00, 0x02, 0x06, 0x01, 0x00, 0x04, 0x0b, 0x08, 0x00, 0x09, 0x00, 0x00, 0x00
        /*0020*/ 	.byte	0x00, 0x00, 0x00, 0x00


//--------------------- .nv.info._ZN11tomato_slam24filter_detections_kernelEPKfS1_S1_iPfS2_S2_Pi --------------------------
	.section	.nv.info._ZN11tomato_slam24filter_detections_kernelEPKfS1_S1_iPfS2_S2_Pi,"",@"SHT_CUDA_INFO"
	.sectionflags	@""
	.align	4


	//----- nvinfo : EIATTR_CUDA_API_VERSION
	.align		4
        /*0000*/ 	.byte	0x04, 0x37
        /*0002*/ 	.short	(.L_14 - .L_13)
.L_13:
        /*0004*/ 	.word	0x00000082


	//----- nvinfo : EIATTR_KPARAM_INFO
	.align		4
.L_14:
        /*0008*/ 	.byte	0x04, 0x17
        /*000a*/ 	.short	(.L_16 - .L_15)
.L_15:
        /*000c*/ 	.word	0x00000000
        /*0010*/ 	.short	0x0007
        /*0012*/ 	.short	0x0038
        /*0014*/ 	.byte	0x00, 0xf5, 0x21, 0x00


	//----- nvinfo : EIATTR_KPARAM_INFO
	.align		4
.L_16:
        /*0018*/ 	.byte	0x04, 0x17
        /*001a*/ 	.short	(.L_18 - .L_17)
.L_17:
        /*001c*/ 	.word	0x00000000
        /*0020*/ 	.short	0x0006
        /*0022*/ 	.short	0x0030
        /*0024*/ 	.byte	0x00, 0xf5, 0x21, 0x00


	//----- nvinfo : EIATTR_KPARAM_INFO
	.align		4
.L_18:
        /*0028*/ 	.byte	0x04, 0x17
        /*002a*/ 	.short	(.L_20 - .L_19)
.L_19:
        /*002c*/ 	.word	0x00000000
        /*0030*/ 	.short	0x0005
        /*0032*/ 	.short	0x0028
        /*0034*/ 	.byte	0x00, 0xf5, 0x21, 0x00


	//----- nvinfo : EIATTR_KPARAM_INFO
	.align		4
.L_20:
        /*0038*/ 	.byte	0x04, 0x17
        /*003a*/ 	.short	(.L_22 - .L_21)
.L_21:
        /*003c*/ 	.word	0x00000000
        /*0040*/ 	.short	0x0004
        /*0042*/ 	.short	0x0020
        /*0044*/ 	.byte	0x00, 0xf5, 0x21, 0x00


	//----- nvinfo : EIATTR_KPARAM_INFO
	.align		4
.L_22:
        /*0048*/ 	.byte	0x04, 0x17
        /*004a*/ 	.short	(.L_24 - .L_23)
.L_23:
        /*004c*/ 	.word	0x00000000
        /*0050*/ 	.short	0x0003
        /*0052*/ 	.short	0x0018
        /*0054*/ 	.byte	0x00, 0xf0, 0x11, 0x00


	//----- nvinfo : EIATTR_KPARAM_INFO
	.align		4
.L_24:
        /*0058*/ 	.byte	0x04, 0x17
        /*005a*/ 	.short	(.L_26 - .L_25)
.L_25:
        /*005c*/ 	.word	0x00000000
        /*0060*/ 	.short	0x0002
        /*0062*/ 	.short	0x0010
        /*0064*/ 	.byte	0x00, 0xf5, 0x21, 0x00


	//----- nvinfo : EIATTR_KPARAM_INFO
	.align		4
.L_26:
        /*0068*/ 	.byte	0x04, 0x17
        /*006a*/ 	.short	(.L_28 - .L_27)
.L_27:
        /*006c*/ 	.word	0x00000000
        /*0070*/ 	.short	0x0001
        /*0072*/ 	.short	0x0008
        /*0074*/ 	.byte	0x00, 0xf5, 0x21, 0x00


	//----- nvinfo : EIATTR_KPARAM_INFO
	.align		4
.L_28:
        /*0078*/ 	.byte	0x04, 0x17
        /*007a*/ 	.short	(.L_30 - .L_29)
.L_29:
        /*007c*/ 	.word	0x00000000
        /*0080*/ 	.short	0x0000
        /*0082*/ 	.short	0x0000
        /*0084*/ 	.byte	0x00, 0xf5, 0x21, 0x00


	//----- nvinfo : EIATTR_SPARSE_MMA_MASK
	.align		4
.L_30:
        /*0088*/ 	.byte	0x03, 0x50
        /*008a*/ 	.short	0x0000


	//----- nvinfo : EIATTR_MAXREG_COUNT
	.align		4
        /*008c*/ 	.byte	0x03, 0x1b
        /*008e*/ 	.short	0x00ff


	//----- nvinfo : EIATTR_MERCURY_ISA_VERSION
	.align		4
        /*0090*/ 	.byte	0x03, 0x5f
        /*0092*/ 	.short	0x0101


	//----- nvinfo : EIATTR_INT_WARP_WIDE_INSTR_OFFSETS
	.align		4
        /*0094*/ 	.byte	0x04, 0x31
        /*0096*/ 	.short	(.L_32 - .L_31)


	//   ....[0]....
.L_31:
        /*0098*/ 	.word	0x00000980


	//   ....[1]....
        /*009c*/ 	.word	0x00000a80


	//----- nvinfo : EIATTR_VRC_CTA_INIT_COUNT
	.align		4
.L_32:
        /*00a0*/ 	.byte	0x02, 0x4a
	.zero		1
	.zero		1


	//----- nvinfo : EIATTR_EXIT_INSTR_OFFSETS
	.align		4
        /*00a4*/ 	.byte	0x04, 0x1c
        /*00a6*/ 	.short	(.L_34 - .L_33)


	//   ....[0]....
.L_33:
        /*00a8*/ 	.word	0x00000070


	//   ....[1]....
        /*00ac*/ 	.word	0x00000960


	//   ....[2]....
        /*00b0*/ 	.word	0x00000ab0


	//   ....[3]....
        /*00b4*/ 	.word	0x00000c90


	//----- nvinfo : EIATTR_CBANK_PARAM_SIZE
	.align		4
.L_34:
        /*00b8*/ 	.byte	0x03, 0x19
        /*00ba*/ 	.short	0x0040


	//----- nvinfo : EIATTR_PARAM_CBANK
	.align		4
        /*00bc*/ 	.byte	0x04, 0x0a
        /*00be*/ 	.short	(.L_36 - .L_35)
	.align		4
.L_35:
        /*00c0*/ 	.word	index@(.nv.constant0._ZN11tomato_slam24filter_detections_kernelEPKfS1_S1_iPfS2_S2_Pi)
        /*00c4*/ 	.short	0x0380
        /*00c6*/ 	.short	0x0040


	//----- nvinfo : EIATTR_SW_WAR
	.align		4
.L_36:
        /*00c8*/ 	.byte	0x04, 0x36
        /*00ca*/ 	.short	(.L_38 - .L_37)
.L_37:
        /*00cc*/ 	.word	0x00000008
.L_38:


//--------------------- .nv.callgraph             --------------------------
	.section	.nv.callgraph,"",@"SHT_CUDA_CALLGRAPH"
	.align	4
	.sectionentsize	8
	.align		4
        /*0000*/ 	.word	0x00000000
	.align		4
        /*0004*/ 	.word	0xffffffff
	.align		4
        /*0008*/ 	.word	0x00000000
	.align		4
        /*000c*/ 	.word	0xfffffffe
	.align		4
        /*0010*/ 	.word	0x00000000
	.align		4
        /*0014*/ 	.word	0xfffffffd
	.align		4
        /*0018*/ 	.word	0x00000000
	.align		4
        /*001c*/ 	.word	0xfffffffc


//--------------------- .nv.constant3             --------------------------
	.section	.nv.constant3,"a",@progbits
	.align	4
.nv.constant3:
	.type		_ZN11tomato_slam15score_thresholdE,@object
	.size		_ZN11tomato_slam15score_thresholdE,(_ZN11tomato_slam11num_classesE - _ZN11tomato_slam15score_thresholdE)
_ZN11tomato_slam15score_thresholdE:
	.zero		4
	.type		_ZN11tomato_slam11num_classesE,@object
	.size		_ZN11tomato_slam11num_classesE,(_ZN11tomato_slam12num_dir_binsE - _ZN11tomato_slam11num_classesE)
_ZN11tomato_slam11num_classesE:
	.zero		4
	.type		_ZN11tomato_slam12num_dir_binsE,@object
	.size		_ZN11tomato_slam12num_dir_binsE,(_ZN11tomato_slam10dir_offsetE - _ZN11tomato_slam12num_dir_binsE)
_ZN11tomato_slam12num_dir_binsE:
	.zero		4
	.type		_ZN11tomato_slam10dir_offsetE,@object
	.size		_ZN11tomato_slam10dir_offsetE,(_ZN11tomato_slam16dir_limit_offsetE - _ZN11tomato_slam10dir_offsetE)
_ZN11tomato_slam10dir_offsetE:
	.zero		4
	.type		_ZN11tomato_slam16dir_limit_offsetE,@object
	.size		_ZN11tomato_slam16dir_limit_offsetE,(_ZN11tomato_slam13nms_thresholdE - _ZN11tomato_slam16dir_limit_offsetE)
_ZN11tomato_slam16dir_limit_offsetE:
	.zero		4
	.type		_ZN11tomato_slam13nms_thresholdE,@object
	.size		_ZN11tomato_slam13nms_thresholdE,(_ZN11tomato_slam14max_detectionsE - _ZN11tomato_slam13nms_thresholdE)
_ZN11tomato_slam13nms_thresholdE:
	.zero		4
	.type		_ZN11tomato_slam14max_detectionsE,@object
	.size		_ZN11tomato_slam14max_detectionsE,(.L_6 - _ZN11tomato_slam14max_detectionsE)
_ZN11tomato_slam14max_detectionsE:
	.zero		4
.L_6:


//--------------------- .text._ZN11tomato_slam24filter_detections_kernelEPKfS1_S1_iPfS2_S2_Pi --------------------------
	.section	.text._ZN11tomato_slam24filter_detections_kernelEPKfS1_S1_iPfS2_S2_Pi,"ax",@progbits
	.align	128
        .global         _ZN11tomato_slam24filter_detections_kernelEPKfS1_S1_iPfS2_S2_Pi
        .type           _ZN11tomato_slam24filter_detections_kernelEPKfS1_S1_iPfS2_S2_Pi,@function
        .size           _ZN11tomato_slam24filter_detections_kernelEPKfS1_S1_iPfS2_S2_Pi,(.L_x_7 - _ZN11tomato_slam24filter_detections_kernelEPKfS1_S1_iPfS2_S2_Pi)
        .other          _ZN11tomato_slam24filter_detections_kernelEPKfS1_S1_iPfS2_S2_Pi,@"STO_CUDA_ENTRY STV_DEFAULT"
_ZN11tomato_slam24filter_detections_kernelEPKfS1_S1_iPfS2_S2_Pi:
.text._ZN11tomato_slam24filter_detections_kernelEPKfS1_S1_iPfS2_S2_Pi:
[----:B------:R-:W-:Y:S01]  /*0000*/  LDC R1, c[0x0][0x37c] ;  /* 0x0000df00ff017b82 */ /* 0x000fe20000000800 */
[----:B------:R-:W0:Y:S07]  /*0010*/  S2R R3, SR_TID.X ;  /* 0x0000000000037919 */ /* 0x000e2e0000002100 */
[----:B------:R-:W0:Y:S01]  /*0020*/  S2UR UR4, SR_CTAID.X ;  /* 0x00000000000479c3 */ /* 0x000e220000002500 */
[----:B------:R-:W1:Y:S07]  /*0030*/  LDCU UR5, c[0x0][0x398] ;  /* 0x00007300ff0577ac */ /* 0x000e6e0008000800 */
[----:B------:R-:W0:Y:S02]  /*0040*/  LDC R2, c[0x0][0x360] ;  /* 0x0000d800ff027b82 */ /* 0x000e240000000800 */
[----:B0-----:R-:W-:-:S05]  /*0050*/  IMAD R2, R2, UR4, R3 ;  /* 0x0000000402027c24 */ /* 0x001fca000f8e0203 */
[----:B-1----:R-:W-:-:S13]  /*0060*/  ISETP.GE.AND P0, PT, R2, UR5, PT ;  /* 0x0000000502007c0c */ /* 0x002fda000bf06270 */
[----:B------:R-:W-:Y:S05]  /*0070*/  @P0 EXIT ;  /* 0x000000000000094d */ /* 0x000fea0003800000 */
[----:B------:R-:W0:Y:S01]  /*0080*/  LDCU UR7, c[0x3][0x4] ;  /* 0x00c00080ff0777ac */ /* 0x000e220008000800 */
[----:B------:R-:W-:Y:S01]  /*0090*/  IMAD.MOV.U32 R0, RZ, RZ, RZ ;  /* 0x000000ffff007224 */ /* 0x000fe200078e00ff */
[----:B------:R-:W1:Y:S01]  /*00a0*/  LDCU.64 UR12, c[0x0][0x358] ;  /* 0x00006b00ff0c77ac */ /* 0x000e620008000a00 */
[----:B0-----:R-:W-:-:S09]  /*00b0*/  UISETP.GE.AND UP0, UPT, UR7, 0x1, UPT ;  /* 0x000000010700788c */ /* 0x001fd2000bf06270 */
[----:B-1----:R-:W-:Y:S05]  /*00c0*/  BRA.U !UP0, `(.L_x_0) ;  /* 0x00000009081c7547 */ /* 0x002fea000b800000 */
[----:B------:R-:W-:Y:S02]  /*00d0*/  UISETP.GE.U32.AND UP1, UPT, UR7, 0x10, UPT ;  /* 0x000000100700788c */ /* 0x000fe4000bf26070 */
[----:B------:R-:W-:Y:S01]  /*00e0*/  IMAD R3, R2, UR7, RZ ;  /* 0x0000000702037c24 */ /* 0x000fe2000f8e02ff */
[----:B------:R-:W-:Y:S01]  /*00f0*/  ULOP3.LUT UR10, UR7, 0xf, URZ, 0xc0, !UPT ;  /* 0x0000000f070a7892 */ /* 0x000fe2000f8ec0ff */
[----:B------:R-:W-:Y:S01]  /*0100*/  IMAD.MOV.U32 R0, RZ, RZ, RZ ;  /* 0x000000ffff007224 */ /* 0x000fe200078e00ff */
[----:B------:R-:W-:Y:S02]  /*0110*/  UMOV UR4, URZ ;  /* 0x000000ff00047c82 */ /* 0x000fe40008000000 */
[----:B------:R-:W-:Y:S02]  /*0120*/  UISETP.NE.AND UP0, UPT, UR10, URZ, UPT ;  /* 0x000000ff0a00728c */ /* 0x000fe4000bf05270 */
[----:B------:R-:W-:Y:S09]  /*0130*/  BRA.U !UP1, `(.L_x_1) ;  /* 0x0000000109f87547 */ /* 0x000ff2000b800000 */
[----:B------:R-:W0:Y:S01]  /*0140*/  LDCU.64 UR8, c[0x0][0x388] ;  /* 0x00007100ff0877ac */ /* 0x000e220008000a00 */
[----:B------:R-:W-:Y:S02]  /*0150*/  IMAD.MOV.U32 R0, RZ, RZ, RZ ;  /* 0x000000ffff007224 */ /* 0x000fe400078e00ff */
[----:B------:R-:W-:Y:S01]  /*0160*/  IMAD.MOV.U32 R6, RZ, RZ, R3 ;  /* 0x000000ffff067224 */ /* 0x000fe200078e0003 */
[----:B------:R-:W-:Y:S02]  /*0170*/  ULOP3.LUT UR4, UR7, 0x7ffffff0, URZ, 0xc0, !UPT ;  /* 0x7ffffff007047892 */ /* 0x000fe4000f8ec0ff */
[----:B0-----:R-:W-:Y:S02]  /*0180*/  UIADD3 UR5, UP1, UPT, UR8, 0x20, URZ ;  /* 0x0000002008057890 */ /* 0x001fe4000ff3e0ff */
[----:B------:R-:W-:Y:S02]  /*0190*/  UIADD3 UR8, UPT, UPT, -UR4, URZ, URZ ;  /* 0x000000ff04087290 */ /* 0x000fe4000fffe1ff */
[----:B------:R-:W-:-:S12]  /*01a0*/  UIADD3.X UR6, UPT, UPT, URZ, UR9, URZ, UP1, !UPT ;  /* 0x00000009ff067290 */ /* 0x000fd80008ffe4ff */
.L_x_2:
[----:B------:R-:W-:Y:S02]  /*01b0*/  IMAD.U32 R4, RZ, RZ, UR5 ;  /* 0x00000005ff047e24 */ /* 0x000fe4000f8e00ff */
[----:B------:R-:W-:Y:S02]  /*01c0*/  IMAD.U32 R5, RZ, RZ, UR6 ;  /* 0x00000006ff057e24 */ /* 0x000fe4000f8e00ff */
[----:B------:R-:W-:-:S05]  /*01d0*/  IMAD.WIDE R4, R6, 0x4, R4 ;  /* 0x0000000406047825 */ /* 0x000fca00078e0204 */
[----:B------:R-:W2:Y:S04]  /*01e0*/  LDG.E R15, desc[UR12][R4.64+-0x20] ;  /* 0xffffe00c040f7981 */ /* 0x000ea8000c1e1900 */
[----:B------:R-:W3:Y:S04]  /*01f0*/  LDG.E R17, desc[UR12][R4.64+-0x1c] ;  /* 0xffffe40c04117981 */ /* 0x000ee8000c1e1900 */
[----:B------:R-:W4:Y:S04]  /*0200*/  LDG.E R19, desc[UR12][R4.64+-0x18] ;  /* 0xffffe80c04137981 */ /* 0x000f28000c1e1900 */
[----:B------:R-:W5:Y:S04]  /*0210*/  LDG.E R21, desc[UR12][R4.64+-0x14] ;  /* 0xffffec0c04157981 */ /* 0x000f68000c1e1900 */
        /* <DEDUP_REMOVED lines=11> */
[----:B------:R-:W5:Y:S01]  /*02d0*/  LDG.E R14, desc[UR12][R4.64+0x1c] ;  /* 0x00001c0c040e7981 */ /* 0x000f62000c1e1900 */
[----:B------:R-:W-:Y:S01]  /*02e0*/  UIADD3 UR8, UPT, UPT, UR8, 0x10, URZ ;  /* 0x0000001008087890 */ /* 0x000fe2000fffe0ff */
[----:B------:R-:W-:-:S03]  /*02f0*/  VIADD R6, R6, 0x10 ;  /* 0x0000001006067836 */ /* 0x000fc60000000000 */
[----:B------:R-:W-:Y:S01]  /*0300*/  UISETP.NE.AND UP1, UPT, UR8, URZ, UPT ;  /* 0x000000ff0800728c */ /* 0x000fe2000bf25270 */
[----:B--2---:R-:W-:-:S04]  /*0310*/  FSETP.GT.AND P0, PT, R15, R0, PT ;  /* 0x000000000f00720b */ /* 0x004fc80003f04000 */
[----:B------:R-:W-:-:S04]  /*0320*/  FSEL R0, R15, R0, P0 ;  /* 0x000000000f007208 */ /* 0x000fc80000000000 */
[----:B---3--:R-:W-:-:S04]  /*0330*/  FSETP.GT.AND P0, PT, R17, R0, PT ;  /* 0x000000001100720b */ /* 0x008fc80003f04000 */
[----:B------:R-:W-:-:S04]  /*0340*/  FSEL R0, R17, R0, P0 ;  /* 0x0000000011007208 */ /* 0x000fc80000000000 */
[----:B----4-:R-:W-:-:S04]  /*0350*/  FSETP.GT.AND P0, PT, R19, R0, PT ;  /* 0x000000001300720b */ /* 0x010fc80003f04000 */
[----:B------:R-:W-:-:S04]  /*0360*/  FSEL R0, R19, R0, P0 ;  /* 0x0000000013007208 */ /* 0x000fc80000000000 */
[----:B-----5:R-:W-:-:S04]  /*0370*/  FSETP.GT.AND P0, PT, R21, R0, PT ;  /* 0x000000001500720b */ /* 0x020fc80003f04000 */
[----:B------:R-:W-:-:S04]  /*0380*/  FSEL R0, R21, R0, P0 ;  /* 0x0000000015007208 */ /* 0x000fc80000000000 */
[----:B------:R-:W-:-:S04]  /*0390*/  FSETP.GT.AND P0, PT, R23, R0, PT ;  /* 0x000000001700720b */ /* 0x000fc80003f04000 */
        /* <DEDUP_REMOVED lines=22> */
[----:B------:R-:W-:Y:S01]  /*0500*/  FSEL R0, R14, R7, P0 ;  /* 0x000000070e007208 */ /* 0x000fe20000000000 */
[----:B------:R-:W-:Y:S08]  /*0510*/  BRA.U UP1, `(.L_x_2) ;  /* 0xfffffffd01247547 */ /* 0x000ff0000b83ffff */
.L_x_1:
[----:B------:R-:W-:Y:S05]  /*0520*/  BRA.U !UP0, `(.L_x_0) ;  /* 0x0000000508047547 */ /* 0x000fea000b800000 */
[----:B------:R-:W-:Y:S02]  /*0530*/  UISETP.GE.U32.AND UP0, UPT, UR10, 0x8, UPT ;  /* 0x000000080a00788c */ /* 0x000fe4000bf06070 */
[----:B------:R-:W-:-:S04]  /*0540*/  ULOP3.LUT UR6, UR7, 0x7, URZ, 0xc0, !UPT ;  /* 0x0000000707067892 */ /* 0x000fc8000f8ec0ff */
[----:B------:R-:W-:-:S03]  /*0550*/  UISETP.NE.AND UP1, UPT, UR6, URZ, UPT ;  /* 0x000000ff0600728c */ /* 0x000fc6000bf25270 */
[----:B------:R-:W-:Y:S08]  /*0560*/  BRA.U !UP0, `(.L_x_3) ;  /* 0x0000000108707547 */ /* 0x000ff0000b800000 */
[----:B------:R-:W0:Y:S01]  /*0570*/  LDC.64 R4, c[0x0][0x388] ;  /* 0x0000e200ff047b82 */ /* 0x000e220000000a00 */
[----:B------:R-:W-:-:S04]  /*0580*/  VIADD R7, R3, UR4 ;  /* 0x0000000403077c36 */ /* 0x000fc80008000000 */
[----:B0-----:R-:W-:-:S05]  /*0590*/  IMAD.WIDE R4, R7, 0x4, R4 ;  /* 0x0000000407047825 */ /* 0x001fca00078e0204 */
[----:B------:R-:W2:Y:S04]  /*05a0*/  LDG.E R7, desc[UR12][R4.64] ;  /* 0x0000000c04077981 */ /* 0x000ea8000c1e1900 */
[----:B------:R-:W3:Y:S04]  /*05b0*/  LDG.E R9, desc[UR12][R4.64+0x4] ;  /* 0x0000040c04097981 */ /* 0x000ee8000c1e1900 */
[----:B------:R-:W4:Y:S04]  /*05c0*/  LDG.E R11, desc[UR12][R4.64+0x8] ;  /* 0x0000080c040b7981 */ /* 0x000f28000c1e1900 */
[----:B------:R-:W5:Y:S04]  /*05d0*/  LDG.E R13, desc[UR12][R4.64+0xc] ;  /* 0x00000c0c040d7981 */ /* 0x000f68000c1e1900 */
[----:B------:R-:W5:Y:S04]  /*05e0*/  LDG.E R15, desc[UR12][R4.64+0x10] ;  /* 0x0000100c040f7981 */ /* 0x000f68000c1e1900 */
[----:B------:R-:W5:Y:S04]  /*05f0*/  LDG.E R17, desc[UR12][R4.64+0x14] ;  /* 0x0000140c04117981 */ /* 0x000f68000c1e1900 */
[----:B------:R-:W5:Y:S04]  /*0600*/  LDG.E R19, desc[UR12][R4.64+0x18] ;  /* 0x0000180c04137981 */ /* 0x000f68000c1e1900 */
[----:B------:R-:W5:Y:S01]  /*0610*/  LDG.E R21, desc[UR12][R4.64+0x1c] ;  /* 0x00001c0c04157981 */ /* 0x000f62000c1e1900 */
[----:B------:R-:W-:Y:S01]  /*0620*/  UIADD3 UR4, UPT, UPT, UR4, 0x8, URZ ;  /* 0x0000000804047890 */ /* 0x000fe2000fffe0ff */
        /* <DEDUP_REMOVED lines=15> */
[----:B------:R-:W-:-:S09]  /*0720*/  FSEL R0, R21, R0, P0 ;  /* 0x0000000015007208 */ /* 0x000fd20000000000 */
.L_x_3:
        /* <DEDUP_REMOVED lines=20> */
[----:B------:R-:W-:-:S09]  /*0870*/  FSEL R0, R13, R0, P0 ;  /* 0x000000000d007208 */ /* 0x000fd20000000000 */
.L_x_4:
[----:B------:R-:W-:Y:S05]  /*0880*/  BRA.U !UP1, `(.L_x_0) ;  /* 0x00000001092c7547 */ /* 0x000fea000b800000 */
[----:B------:R-:W0:Y:S01]  /*0890*/  LDC.64 R6, c[0x0][0x388] ;  /* 0x0000e200ff067b82 */ /* 0x000e220000000a00 */
[----:B------:R-:W-:Y:S01]  /*08a0*/  VIADD R3, R3, UR4 ;  /* 0x0000000403037c36 */ /* 0x000fe20008000000 */
[----:B------:R-:W-:-:S12]  /*08b0*/  UIADD3 UR5, UPT, UPT, -UR5, URZ, URZ ;  /* 0x000000ff05057290 */ /* 0x000fd8000fffe1ff */
.L_x_5:
[----:B0-----:R-:W-:-:S06]  /*08c0*/  IMAD.WIDE R4, R3, 0x4, R6 ;  /* 0x0000000403047825 */ /* 0x001fcc00078e0206 */
[----:B------:R-:W2:Y:S01]  /*08d0*/  LDG.E R5, desc[UR12][R4.64] ;  /* 0x0000000c04057981 */ /* 0x000ea2000c1e1900 */
[----:B------:R-:W-:Y:S01]  /*08e0*/  UIADD3 UR5, UPT, UPT, UR5, 0x1, URZ ;  /* 0x0000000105057890 */ /* 0x000fe2000fffe0ff */
[----:B------:R-:W-:-:S03]  /*08f0*/  VIADD R3, R3, 0x1 ;  /* 0x0000000103037836 */ /* 0x000fc60000000000 */
[----:B------:R-:W-:Y:S01]  /*0900*/  UISETP.NE.AND UP0, UPT, UR5, URZ, UPT ;  /* 0x000000ff0500728c */ /* 0x000fe2000bf05270 */
[----:B--2---:R-:W-:-:S04]  /*0910*/  FSETP.GT.AND P0, PT, R5, R0, PT ;  /* 0x000000000500720b */ /* 0x004fc80003f04000 */
[----:B------:R-:W-:-:S04]  /*0920*/  FSEL R0, R5, R0, P0 ;  /* 0x0000000005007208 */ /* 0x000fc80000000000 */
[----:B------:R-:W-:Y:S05]  /*0930*/  BRA.U UP0, `(.L_x_5) ;  /* 0xfffffffd00e07547 */ /* 0x000fea000b83ffff */
.L_x_0:
[----:B------:R-:W0:Y:S02]  /*0940*/  LDCU UR4, c[0x3][URZ] ;  /* 0x00c00000ff0477ac */ /* 0x000e240008000800 */
[----:B0-----:R-:W-:-:S13]  /*0950*/  FSETP.GEU.AND P0, PT, R0, UR4, PT ;  /* 0x0000000400007c0b */ /* 0x001fda000bf0e000 */
[----:B------:R-:W-:Y:S05]  /*0960*/  @!P0 EXIT ;  /* 0x000000000000894d */ /* 0x000fea0003800000 */
[----:B------:R-:W0:Y:S01]  /*0970*/  S2R R3, SR_LANEID ;  /* 0x0000000000037919 */ /* 0x000e220000000000 */
[----:B------:R-:W-:Y:S01]  /*0980*/  VOTEU.ANY UR4, UPT, PT ;  /* 0x0000000000047886 */ /* 0x000fe200038e0100 */
[----:B------:R-:W1:Y:S01]  /*0990*/  LDC.64 R6, c[0x0][0x390] ;  /* 0x0000e400ff067b82 */ /* 0x000e620000000a00 */
[----:B------:R-:W2:Y:S01]  /*09a0*/  LDCU UR5, c[0x3][0x8] ;  /* 0x00c00100ff0577ac */ /* 0x000ea20008000800 */
[----:B------:R-:W0:Y:S06]  /*09b0*/  FLO.U32 R10, UR4 ;  /* 0x00000004000a7d00 */ /* 0x000e2c00080e0000 */
[----:B------:R-:W3:Y:S02]  /*09c0*/  LDC.64 R8, c[0x0][0x3b8] ;  /* 0x0000ee00ff087b82 */ /* 0x000ee40000000a00 */
[----:B------:R-:W3:Y:S01]  /*09d0*/  POPC R11, UR4 ;  /* 0x00000004000b7d09 */ /* 0x000ee20008000000 */
[----:B0-----:R-:W-:Y:S01]  /*09e0*/  ISETP.EQ.U32.AND P0, PT, R10, R3, PT ;  /* 0x000000030a00720c */ /* 0x001fe20003f02070 */
[----:B--2---:R-:W-:-:S04]  /*09f0*/  IMAD R3, R2, UR5, RZ ;  /* 0x0000000502037c24 */ /* 0x004fc8000f8e02ff */
[----:B-1----:R-:W-:-:S05]  /*0a00*/  IMAD.WIDE R6, R3, 0x4, R6 ;  /* 0x0000000403067825 */ /* 0x002fca00078e0206 */
[----:B------:R0:W5:Y:S04]  /*0a10*/  LDG.E R4, desc[UR12][R6.64] ;  /* 0x0000000c06047981 */ /* 0x000168000c1e1900 */
[----:B------:R0:W5:Y:S04]  /*0a20*/  LDG.E R5, desc[UR12][R6.64+0x4] ;  /* 0x0000040c06057981 */ /* 0x000168000c1e1900 */
[----:B---3--:R-:W2:Y:S01]  /*0a30*/  @P0 ATOMG.E.ADD.STRONG.GPU PT, R9, desc[UR12][R8.64], R11 ;  /* 0x8000000b080909a8 */ /* 0x008ea200081ef10c */
[----:B------:R-:W1:Y:S02]  /*0a40*/  S2R R3, SR_LTMASK ;  /* 0x0000000000037919 */ /* 0x000e640000003900 */
[----:B-1----:R-:W-:Y:S01]  /*0a50*/  LOP3.LUT R3, R3, UR4, RZ, 0xc0, !PT ;  /* 0x0000000403037c12 */ /* 0x002fe2000f8ec0ff */
[----:B------:R-:W1:Y:S03]  /*0a60*/  LDCU UR4, c[0x3][0x18] ;  /* 0x00c00300ff0477ac */ /* 0x000e660008000800 */
[----:B------:R-:W3:Y:S01]  /*0a70*/  POPC R12, R3 ;  /* 0x00000003000c7309 */ /* 0x000ee20000000000 */
[----:B--2---:R-:W3:Y:S02]  /*0a80*/  SHFL.IDX PT, R13, R9, R10, 0x1f ;  /* 0x00001f0a090d7589 */ /* 0x004ee400000e0000 */
[----:B---3--:R-:W-:-:S05]  /*0a90*/  IMAD.IADD R13, R13, 0x1, R12 ;  /* 0x000000010d0d7824 */ /* 0x008fca00078e020c */
[----:B-1----:R-:W-:-:S13]  /*0aa0*/  ISETP.GE.AND P0, PT, R13, UR4, PT ;  /* 0x000000040d007c0c */ /* 0x002fda000bf06270 */
[----:B0-----:R-:W-:Y:S05]  /*0ab0*/  @P0 EXIT ;  /* 0x000000000000094d */ /* 0x001fea0003800000 */
[----:B------:R-:W0:Y:S01]  /*0ac0*/  LDC.64 R6, c[0x0][0x380] ;  /* 0x0000e000ff067b82 */ /* 0x000e220000000a00 */
[----:B------:R-:W-:-:S04]  /*0ad0*/  IMAD R3, R2, 0x7, RZ ;  /* 0x0000000702037824 */ /* 0x000fc800078e02ff */
[----:B0-----:R-:W-:-:S03]  /*0ae0*/  IMAD.WIDE R6, R3, 0x4, R6 ;  /* 0x0000000403067825 */ /* 0x001fc600078e0206 */
[----:B------:R-:W0:Y:S02]  /*0af0*/  LDC.64 R2, c[0x0][0x3a0] ;  /* 0x0000e800ff027b82 */ /* 0x000e240000000a00 */
[----:B------:R-:W2:Y:S01]  /*0b00*/  LDG.E R11, desc[UR12][R6.64] ;  /* 0x0000000c060b7981 */ /* 0x000ea2000c1e1900 */
[----:B------:R-:W-:-:S04]  /*0b10*/  IMAD R9, R13, 0x7, RZ ;  /* 0x000000070d097824 */ /* 0x000fc800078e02ff */
[----:B0-----:R-:W-:Y:S02]  /*0b20*/  IMAD.WIDE R2, R9, 0x4, R2 ;  /* 0x0000000409027825 */ /* 0x001fe400078e0202 */
[----:B------:R-:W0:Y:S03]  /*0b30*/  LDC.64 R8, c[0x0][0x3a8] ;  /* 0x0000ea00ff087b82 */ /* 0x000e260000000a00 */
[----:B--2---:R1:W-:Y:S04]  /*0b40*/  STG.E desc[UR12][R2.64], R11 ;  /* 0x0000000b02007986 */ /* 0x0043e8000c10190c */
[----:B------:R-:W2:Y:S01]  /*0b50*/  LDG.E R15, desc[UR12][R6.64+0x4] ;  /* 0x0000040c060f7981 */ /* 0x000ea2000c1e1900 */
[----:B-1----:R-:W1:Y:S03]  /*0b60*/  LDC.64 R10, c[0x0][0x3b0] ;  /* 0x0000ec00ff0a7b82 */ /* 0x002e660000000a00 */
[----:B--2---:R2:W-:Y:S04]  /*0b70*/  STG.E desc[UR12][R2.64+0x4], R15 ;  /* 0x0000040f02007986 */ /* 0x0045e8000c10190c */
[----:B------:R-:W3:Y:S04]  /*0b80*/  LDG.E R17, desc[UR12][R6.64+0x8] ;  /* 0x0000080c06117981 */ /* 0x000ee8000c1e1900 */
[----:B---3--:R-:W-:Y:S04]  /*0b90*/  STG.E desc[UR12][R2.64+0x8], R17 ;  /* 0x0000081102007986 */ /* 0x008fe8000c10190c */
[----:B------:R-:W3:Y:S04]  /*0ba0*/  LDG.E R19, desc[UR12][R6.64+0xc] ;  /* 0x00000c0c06137981 */ /* 0x000ee8000c1e1900 */
[----:B---3--:R-:W-:Y:S04]  /*0bb0*/  STG.E desc[UR12][R2.64+0xc], R19 ;  /* 0x00000c1302007986 */ /* 0x008fe8000c10190c */
[----:B------:R-:W3:Y:S04]  /*0bc0*/  LDG.E R21, desc[UR12][R6.64+0x10] ;  /* 0x0000100c06157981 */ /* 0x000ee8000c1e1900 */
[----:B---3--:R-:W-:Y:S04]  /*0bd0*/  STG.E desc[UR12][R2.64+0x10], R21 ;  /* 0x0000101502007986 */ /* 0x008fe8000c10190c */
[----:B------:R-:W3:Y:S01]  /*0be0*/  LDG.E R23, desc[UR12][R6.64+0x14] ;  /* 0x0000140c06177981 */ /* 0x000ee2000c1e1900 */
[----:B-----5:R-:W-:-:S03]  /*0bf0*/  FSETP.GT.AND P0, PT, R4, R5, PT ;  /* 0x000000050400720b */ /* 0x020fc60003f04000 */
[----:B---3--:R-:W-:Y:S04]  /*0c00*/  STG.E desc[UR12][R2.64+0x14], R23 ;  /* 0x0000141702007986 */ /* 0x008fe8000c10190c */
[----:B------:R-:W3:Y:S01]  /*0c10*/  LDG.E R25, desc[UR12][R6.64+0x18] ;  /* 0x0000180c06197981 */ /* 0x000ee2000c1e1900 */
[----:B--2---:R-:W-:Y:S01]  /*0c20*/  FSET.BF.LEU.AND R15, R4, R5, PT ;  /* 0x00000005040f720a */ /* 0x004fe2000380b000 */
[----:B0-----:R-:W-:-:S04]  /*0c30*/  IMAD.WIDE R4, R13, 0x4, R8 ;  /* 0x000000040d047825 */ /* 0x001fc800078e0208 */
[----:B-1----:R-:W-:-:S04]  /*0c40*/  IMAD.WIDE R8, R13, 0x4, R10 ;  /* 0x000000040d087825 */ /* 0x002fc800078e020a */
[----:B---3--:R-:W-:-:S05]  /*0c50*/  @!P0 FADD R25, R25, 3.1415927410125732422 ;  /* 0x40490fdb19198421 */ /* 0x008fca0000000000 */
[----:B------:R-:W-:Y:S04]  /*0c60*/  STG.E desc[UR12][R2.64+0x18], R25 ;  /* 0x0000181902007986 */ /* 0x000fe8000c10190c */
[----:B------:R-:W-:Y:S04]  /*0c70*/  STG.E desc[UR12][R4.64], R0 ;  /* 0x0000000004007986 */ /* 0x000fe8000c10190c */
[----:B------:R-:W-:Y:S01]  /*0c80*/  STG.E desc[UR12][R8.64], R15 ;  /* 0x0000000f08007986 */ /* 0x000fe2000c10190c */
[----:B------:R-:W-:Y:S05]  /*0c90*/  EXIT ;  /* 0x000000000000794d */ /* 0x000fea0003800000 */
.L_x_6:
[----:B------:R-:W-:-:S00]  /*0ca0*/  BRA `(.L_x_6) ;  /* 0xfffffffc00fc7947 */ /* 0x000fc0000383ffff */
[----:B------:R-:W-:-:S00]  /*0cb0*/  NOP ;  /* 0x0000000000007918 */ /* 0x000fc00000000000 */
        /* <DEDUP_REMOVED lines=12> */
.L_x_7:


//--------------------- .nv.shared.reserved.0     --------------------------
	.section	.nv.shared.reserved.0,"aw",@nobits
	.weak		__nv_reservedSMEM_offset_0_alias
	.size		__nv_reservedSMEM_offset_0_alias, 0, 64
	.other		__nv_reservedSMEM_offset_0_alias,@"STO_CUDA_RESERVED_SHARED STV_DEFAULT"
__nv_reservedSMEM_offset_0_alias:
	.zero		0
	.zero		64


//--------------------- .nv.constant0._ZN11tomato_slam24filter_detections_kernelEPKfS1_S1_iPfS2_S2_Pi --------------------------
	.section	.nv.constant0._ZN11tomato_slam24filter_detections_kernelEPKfS1_S1_iPfS2_S2_Pi,"a",@progbits
	.sectionflags	@""
	.align	4
.nv.constant0._ZN11tomato_slam24filter_detections_kernelEPKfS1_S1_iPfS2_S2_Pi:
	.zero		960


//--------------------- SYMBOLS --------------------------

	.type		.nv.reservedSmem.offset0,@object
	.size		.nv.reservedSmem.offset0,0x4
